//
// Generated by NVIDIA NVVM Compiler
//
// Compiler Build ID: CL-36424714
// Cuda compilation tools, release 13.0, V13.0.88
// Based on NVVM 20.0.0
//

.version 9.0
.target sm_100
.address_size 64

	// .globl	_Z7cudalogPi

.visible .entry _Z7cudalogPi(
	.param .u64 .ptr .align 1 _Z7cudalogPi_param_0
)
{
	.reg .pred 	%p<3>;
	.reg .b32 	%r<4>;
	.reg .b64 	%rd<3>;

	ld.param.u64 	%rd2, [_Z7cudalogPi_param_0];
	cvta.to.global.u64 	%rd1, %rd2;
	mov.u32 	%r1, %tid.x;
	setp.eq.s32 	%p1, %r1, 1;
	@%p1 bra 	$L__BB0_3;
	setp.ne.s32 	%p2, %r1, 0;
	@%p2 bra 	$L__BB0_4;
	mov.b32 	%r3, 10;
	st.global.u32 	[%rd1], %r3;
	bra.uni 	$L__BB0_4;
$L__BB0_3:
	mov.b32 	%r2, -10;
	st.global.u32 	[%rd1+4], %r2;
$L__BB0_4:
	ret;

}


// ===== COMPILED SASS (sm_100) =====

	.target	sm_100

	.elftype	@"ET_EXEC"


//--------------------- .note.nv.tkinfo           --------------------------
	.section	.note.nv.tkinfo,"",@"SHT_NOTE"
	.sectionflags	@"SHF_NOTE_NV_TKINFO"
	.tkinfo
        /*0018*/ 	.word	0x00000002
        /*0030*/ 	.string	""
        /*0030*/ 	.string	"ptxas"
        /*0030*/ 	.string	"Cuda compilation tools, release 13.0, V13.0.88"
        /*0030*/ 	.string	"Build cuda_13.0.r13.0/compiler.36424714_0"
        /*0030*/ 	.string	"-arch sm_100 -m 64 "



//--------------------- .note.nv.cuinfo           --------------------------
	.section	.note.nv.cuinfo,"",@"SHT_NOTE"
	.sectionflags	@"SHF_NOTE_NV_CUINFO"
        /*0018*/ 	.short	0x0002
        /*001a*/ 	.short	0x0064
        /*001c*/ 	.short	0x0082
	.zero		2


//--------------------- .nv.info                  --------------------------
	.section	.nv.info,"",@"SHT_CUDA_INFO"
	.align	4


	//----- nvinfo : EIATTR_REGCOUNT
	.align		4
        /*0000*/ 	.byte	0x04, 0x2f
        /*0002*/ 	.short	(.L_1 - .L_0)
	.align		4
.L_0:
        /*0004*/ 	.word	index@(_Z7cudalogPi)
        /*0008*/ 	.word	0x00000008


	//----- nvinfo : EIATTR_FRAME_SIZE
	.align		4
.L_1:
        /*000c*/ 	.byte	0x04, 0x11
        /*000e*/ 	.short	(.L_3 - .L_2)
	.align		4
.L_2:
        /*0010*/ 	.word	index@(_Z7cudalogPi)
        /*0014*/ 	.word	0x00000000


	//----- nvinfo : EIATTR_MIN_STACK_SIZE
	.align		4
.L_3:
        /*0018*/ 	.byte	0x04, 0x12
        /*001a*/ 	.short	(.L_5 - .L_4)
	.align		4
.L_4:
        /*001c*/ 	.word	index@(_Z7cudalogPi)
        /*0020*/ 	.word	0x00000000
.L_5:


//--------------------- .nv.compat                --------------------------
	.section	.nv.compat,"",@"SHT_CUDA_COMPAT_INFO"
	.align	4
        /*0000*/ 	.byte	0x02, 0x09, 0x00, 0x00, 0x02, 0x02, 0x01, 0x00, 0x02, 0x05, 0x05, 0x00, 0x03, 0x07, 0x01, 0x01
        /*0010*/ 	.byte	0x02, 0x03, 0x00, 0x00, 0x02, 0x06, 0x01, 0x00, 0x04, 0x0b, 0x08, 0x00, 0x09, 0x00, 0x00, 0x00
        /*0020*/ 	.byte	0x00, 0x00, 0x00, 0x00


//--------------------- .nv.info._Z7cudalogPi     --------------------------
	.section	.nv.info._Z7cudalogPi,"",@"SHT_CUDA_INFO"
	.sectionflags	@""
	.align	4


	//----- nvinfo : EIATTR_CUDA_API_VERSION
	.align		4
        /*0000*/ 	.byte	0x04, 0x37
        /*0002*/ 	.short	(.L_7 - .L_6)
.L_6:
        /*0004*/ 	.word	0x00000082


	//----- nvinfo : EIATTR_KPARAM_INFO
	.align		4
.L_7:
        /*0008*/ 	.byte	0x04, 0x17
        /*000a*/ 	.short	(.L_9 - .L_8)
.L_8:
        /*000c*/ 	.word	0x00000000
        /*0010*/ 	.short	0x0000
        /*0012*/ 	.short	0x0000
        /*0014*/ 	.byte	0x00, 0xf5, 0x21, 0x00


	//----- nvinfo : EIATTR_SPARSE_MMA_MASK
	.align		4
.L_9:
        /*0018*/ 	.byte	0x03, 0x50
        /*001a*/ 	.short	0x0000


	//----- nvinfo : EIATTR_MAXREG_COUNT
	.align		4
        /*001c*/ 	.byte	0x03, 0x1b
        /*001e*/ 	.short	0x00ff


	//----- nvinfo : EIATTR_MERCURY_ISA_VERSION
	.align		4
        /*0020*/ 	.byte	0x03, 0x5f
        /*0022*/ 	.short	0x0101


	//----- nvinfo : EIATTR_VRC_CTA_INIT_COUNT
	.align		4
        /*0024*/ 	.byte	0x02, 0x4a
	.zero		1
	.zero		1


	//----- nvinfo : EIATTR_EXIT_INSTR_OFFSETS
	.align		4
        /*0028*/ 	.byte	0x04, 0x1c
        /*002a*/ 	.short	(.L_11 - .L_10)


	//   ....[0]....
.L_10:
        /*002c*/ 	.word	0x00000060


	//   ....[1]....
        /*0030*/ 	.word	0x000000a0


	//   ....[2]....
        /*0034*/ 	.word	0x000000e0


	//----- nvinfo : EIATTR_CRS_STACK_SIZE
	.align		4
.L_11:
        /*0038*/ 	.byte	0x04, 0x1e
        /*003a*/ 	.short	(.L_13 - .L_12)
.L_12:
        /*003c*/ 	.word	0x00000000


	//----- nvinfo : EIATTR_CBANK_PARAM_SIZE
	.align		4
.L_13:
        /*0040*/ 	.byte	0x03, 0x19
        /*0042*/ 	.short	0x0008


	//----- nvinfo : EIATTR_PARAM_CBANK
	.align		4
        /*0044*/ 	.byte	0x04, 0x0a
        /*0046*/ 	.short	(.L_15 - .L_14)
	.align		4
.L_14:
        /*0048*/ 	.word	index@(.nv.constant0._Z7cudalogPi)
        /*004c*/ 	.short	0x0380
        /*004e*/ 	.short	0x0008


	//----- nvinfo : EIATTR_SW_WAR
	.align		4
.L_15:
        /*0050*/ 	.byte	0x04, 0x36
        /*0052*/ 	.short	(.L_17 - .L_16)
.L_16:
        /*0054*/ 	.word	0x00000008
.L_17:


//--------------------- .nv.callgraph             --------------------------
	.section	.nv.callgraph,"",@"SHT_CUDA_CALLGRAPH"
	.align	4
	.sectionentsize	8
	.align		4
        /*0000*/ 	.word	0x00000000
	.align		4
        /*0004*/ 	.word	0xffffffff
	.align		4
        /*0008*/ 	.word	0x00000000
	.align		4
        /*000c*/ 	.word	0xfffffffe
	.align		4
        /*0010*/ 	.word	0x00000000
	.align		4
        /*0014*/ 	.word	0xfffffffd
	.align		4
        /*0018*/ 	.word	0x00000000
	.align		4
        /*001c*/ 	.word	0xfffffffc


//--------------------- .text._Z7cudalogPi        --------------------------
	.section	.text._Z7cudalogPi,"ax",@progbits
	.align	128
        .global         _Z7cudalogPi
        .type           _Z7cudalogPi,@function
        .size           _Z7cudalogPi,(.L_x_2 - _Z7cudalogPi)
        .other          _Z7cudalogPi,@"STO_CUDA_ENTRY STV_DEFAULT"
_Z7cudalogPi:
.text._Z7cudalogPi:
[----:B------:R-:W-:Y:S01]  /*0000*/  LDC R1, c[0x0][0x37c] ;  /* 0x0000df00ff017b82 */ /* 0x000fe20000000800 */
[----:B------:R-:W0:Y:S01]  /*0010*/  S2R R0, SR_TID.X ;  /* 0x0000000000007919 */ /* 0x000e220000002100 */
[----:B------:R-:W1:Y:S01]  /*0020*/  LDCU.64 UR4, c[0x0][0x358] ;  /* 0x00006b00ff0477ac */ /* 0x000e620008000a00 */
[----:B0-----:R-:W-:-:S13]  /*0030*/  ISETP.NE.AND P0, PT, R0, 0x1, PT ;  /* 0x000000010000780c */ /* 0x001fda0003f05270 */
[----:B-1----:R-:W-:Y:S05]  /*0040*/  @!P0 BRA `(.L_x_0) ;  /* 0x0000000000188947 */ /* 0x002fea0003800000 */
[----:B------:R-:W-:-:S13]  /*0050*/  ISETP.NE.AND P0, PT, R0, RZ, PT ;  /* 0x000000ff0000720c */ /* 0x000fda0003f05270 */
[----:B------:R-:W-:Y:S05]  /*0060*/  @P0 EXIT ;  /* 0x000000000000094d */ /* 0x000fea0003800000 */
[----:B------:R-:W0:Y:S01]  /*0070*/  LDC.64 R2, c[0x0][0x380] ;  /* 0x0000e000ff027b82 */ /* 0x000e220000000a00 */
[----:B------:R-:W-:-:S05]  /*0080*/  IMAD.MOV.U32 R5, RZ, RZ, 0xa ;  /* 0x0000000aff057424 */ /* 0x000fca00078e00ff */
[----:B0-----:R-:W-:Y:S01]  /*0090*/  STG.E desc[UR4][R2.64], R5 ;  /* 0x0000000502007986 */ /* 0x001fe2000c101904 */
[----:B------:R-:W-:Y:S05]  /*00a0*/  EXIT ;  /* 0x000000000000794d */ /* 0x000fea0003800000 */
.L_x_0:
[----:B------:R-:W0:Y:S01]  /*00b0*/  LDC.64 R2, c[0x0][0x380] ;  /* 0x0000e000ff027b82 */ /* 0x000e220000000a00 */
[----:B------:R-:W-:-:S05]  /*00c0*/  IMAD.MOV.U32 R5, RZ, RZ, -0xa ;  /* 0xfffffff6ff057424 */ /* 0x000fca00078e00ff */
[----:B0-----:R-:W-:Y:S01]  /*00d0*/  STG.E desc[UR4][R2.64+0x4], R5 ;  /* 0x0000040502007986 */ /* 0x001fe2000c101904 */
[----:B------:R-:W-:Y:S05]  /*00e0*/  EXIT ;  /* 0x000000000000794d */ /* 0x000fea0003800000 */
.L_x_1:
[----:B------:R-:W-:-:S00]  /*00f0*/  BRA `(.L_x_1) ;  /* 0xfffffffc00fc7947 */ /* 0x000fc0000383ffff */
[----:B------:R-:W-:-:S00]  /*0100*/  NOP ;  /* 0x0000000000007918 */ /* 0x000fc00000000000 */
[----:B------:R-:W-:-:S00]  /*0110*/  NOP ;  /* 0x0000000000007918 */ /* 0x000fc00000000000 */
[----:B------:R-:W-:-:S00]  /*0120*/  NOP ;  /* 0x0000000000007918 */ /* 0x000fc00000000000 */
[----:B------:R-:W-:-:S00]  /*0130*/  NOP ;  /* 0x0000000000007918 */ /* 0x000fc00000000000 */
[----:B------:R-:W-:-:S00]  /*0140*/  NOP ;  /* 0x0000000000007918 */ /* 0x000fc00000000000 */
[----:B------:R-:W-:-:S00]  /*0150*/  NOP ;  /* 0x0000000000007918 */ /* 0x000fc00000000000 */
[----:B------:R-:W-:-:S00]  /*0160*/  NOP ;  /* 0x0000000000007918 */ /* 0x000fc00000000000 */
[----:B------:R-:W-:-:S00]  /*0170*/  NOP ;  /* 0x0000000000007918 */ /* 0x000fc00000000000 */
.L_x_2:


//--------------------- .nv.shared.reserved.0     --------------------------
	.section	.nv.shared.reserved.0,"aw",@nobits
	.weak		__nv_reservedSMEM_offset_0_alias
	.size		__nv_reservedSMEM_offset_0_alias, 0, 64
	.other		__nv_reservedSMEM_offset_0_alias,@"STO_CUDA_RESERVED_SHARED STV_DEFAULT"
__nv_reservedSMEM_offset_0_alias:
	.zero		0
	.zero		64


//--------------------- .nv.constant0._Z7cudalogPi --------------------------
	.section	.nv.constant0._Z7cudalogPi,"a",@progbits
	.sectionflags	@""
	.align	4
.nv.constant0._Z7cudalogPi:
	.zero		904


//--------------------- SYMBOLS --------------------------

	.type		.nv.reservedSmem.offset0,@object
	.size		.nv.reservedSmem.offset0,0x4
